//
// Generated by NVIDIA NVVM Compiler
//
// Compiler Build ID: CL-36424714
// Cuda compilation tools, release 13.0, V13.0.88
// Based on NVVM 20.0.0
//

.version 9.0
.target sm_100
.address_size 64

	// .globl	_Z4testPfS_S_S_

.visible .entry _Z4testPfS_S_S_(
	.param .u64 .ptr .align 1 _Z4testPfS_S_S__param_0,
	.param .u64 .ptr .align 1 _Z4testPfS_S_S__param_1,
	.param .u64 .ptr .align 1 _Z4testPfS_S_S__param_2,
	.param .u64 .ptr .align 1 _Z4testPfS_S_S__param_3
)
{
	.reg .b64 	%rd<5>;

	ld.param.u64 	%rd2, [_Z4testPfS_S_S__param_1];
	ld.param.u64 	%rd3, [_Z4testPfS_S_S__param_2];
	ld.param.u64 	%rd4, [_Z4testPfS_S_S__param_3];
	// begin inline asm
	ld.param.u64    %rd1, [_Z4testPfS_S_S__param_0];
	.reg .b32 a<4>, b<4>, c<8>,d<8>;
	wmma.load.a.sync.aligned.m16n16k8.global.row.tf32 {a0, a1, a2, a3}, [%rd2];
	wmma.load.b.sync.aligned.m16n16k8.global.col.tf32 {b0, b1, b2, b3}, [%rd3];
	wmma.load.c.sync.aligned.m16n16k8.global.row.f32 {c0, c1, c2, c3, c4, c5, c6, c7}, [%rd4];
	wmma.mma.sync.aligned.m16n16k8.row.col.f32.tf32.tf32.f32 {d0,d1,d2,d3,d4,d5,d6,d7},  {a0, a1, a2, a3}, {b0, b1, b2, b3}, {c0, c1, c2, c3, c4, c5, c6, c7};
	wmma.store.d.sync.aligned.m16n16k8.global.row.f32 [%rd1], {d0,d1,d2,d3,d4,d5,d6,d7};
	// end inline asm
	ret;

}


// ===== COMPILED SASS (sm_100) =====

	.target	sm_100

	.elftype	@"ET_EXEC"


//--------------------- .note.nv.tkinfo           --------------------------
	.section	.note.nv.tkinfo,"",@"SHT_NOTE"
	.sectionflags	@"SHF_NOTE_NV_TKINFO"
	.tkinfo
        /*0018*/ 	.word	0x00000002
        /*0030*/ 	.string	""
        /*0030*/ 	.string	"ptxas"
        /*0030*/ 	.string	"Cuda compilation tools, release 13.0, V13.0.88"
        /*0030*/ 	.string	"Build cuda_13.0.r13.0/compiler.36424714_0"
        /*0030*/ 	.string	"-arch sm_100 -m 64 "



//--------------------- .note.nv.cuinfo           --------------------------
	.section	.note.nv.cuinfo,"",@"SHT_NOTE"
	.sectionflags	@"SHF_NOTE_NV_CUINFO"
        /*0018*/ 	.short	0x0002
        /*001a*/ 	.short	0x0064
        /*001c*/ 	.short	0x0082
	.zero		2


//--------------------- .nv.info                  --------------------------
	.section	.nv.info,"",@"SHT_CUDA_INFO"
	.align	4


	//----- nvinfo : EIATTR_REGCOUNT
	.align		4
        /*0000*/ 	.byte	0x04, 0x2f
        /*0002*/ 	.short	(.L_1 - .L_0)
	.align		4
.L_0:
        /*0004*/ 	.word	index@(_Z4testPfS_S_S_)
        /*0008*/ 	.word	0x00000020


	//----- nvinfo : EIATTR_FRAME_SIZE
	.align		4
.L_1:
        /*000c*/ 	.byte	0x04, 0x11
        /*000e*/ 	.short	(.L_3 - .L_2)
	.align		4
.L_2:
        /*0010*/ 	.word	index@(_Z4testPfS_S_S_)
        /*0014*/ 	.word	0x00000000


	//----- nvinfo : EIATTR_MIN_STACK_SIZE
	.align		4
.L_3:
        /*0018*/ 	.byte	0x04, 0x12
        /*001a*/ 	.short	(.L_5 - .L_4)
	.align		4
.L_4:
        /*001c*/ 	.word	index@(_Z4testPfS_S_S_)
        /*0020*/ 	.word	0x00000000
.L_5:


//--------------------- .nv.compat                --------------------------
	.section	.nv.compat,"",@"SHT_CUDA_COMPAT_INFO"
	.align	4
        /*0000*/ 	.byte	0x02, 0x09, 0x00, 0x00, 0x02, 0x02, 0x01, 0x00, 0x02, 0x05, 0x05, 0x00, 0x03, 0x07, 0x01, 0x01
        /*0010*/ 	.byte	0x02, 0x03, 0x00, 0x00, 0x02, 0x06, 0x01, 0x00, 0x04, 0x0b, 0x08, 0x00, 0x09, 0x00, 0x00, 0x00
        /*0020*/ 	.byte	0x00, 0x00, 0x00, 0x00


//--------------------- .nv.info._Z4testPfS_S_S_  --------------------------
	.section	.nv.info._Z4testPfS_S_S_,"",@"SHT_CUDA_INFO"
	.sectionflags	@""
	.align	4


	//----- nvinfo : EIATTR_CUDA_API_VERSION
	.align		4
        /*0000*/ 	.byte	0x04, 0x37
        /*0002*/ 	.short	(.L_7 - .L_6)
.L_6:
        /*0004*/ 	.word	0x00000082


	//----- nvinfo : EIATTR_KPARAM_INFO
	.align		4
.L_7:
        /*0008*/ 	.byte	0x04, 0x17
        /*000a*/ 	.short	(.L_9 - .L_8)
.L_8:
        /*000c*/ 	.word	0x00000000
        /*0010*/ 	.short	0x0003
        /*0012*/ 	.short	0x0018
        /*0014*/ 	.byte	0x00, 0xf5, 0x21, 0x00


	//----- nvinfo : EIATTR_KPARAM_INFO
	.align		4
.L_9:
        /*0018*/ 	.byte	0x04, 0x17
        /*001a*/ 	.short	(.L_11 - .L_10)
.L_10:
        /*001c*/ 	.word	0x00000000
        /*0020*/ 	.short	0x0002
        /*0022*/ 	.short	0x0010
        /*0024*/ 	.byte	0x00, 0xf5, 0x21, 0x00


	//----- nvinfo : EIATTR_KPARAM_INFO
	.align		4
.L_11:
        /*0028*/ 	.byte	0x04, 0x17
        /*002a*/ 	.short	(.L_13 - .L_12)
.L_12:
        /*002c*/ 	.word	0x00000000
        /*0030*/ 	.short	0x0001
        /*0032*/ 	.short	0x0008
        /*0034*/ 	.byte	0x00, 0xf5, 0x21, 0x00


	//----- nvinfo : EIATTR_KPARAM_INFO
	.align		4
.L_13:
        /*0038*/ 	.byte	0x04, 0x17
        /*003a*/ 	.short	(.L_15 - .L_14)
.L_14:
        /*003c*/ 	.word	0x00000000
        /*0040*/ 	.short	0x0000
        /*0042*/ 	.short	0x0000
        /*0044*/ 	.byte	0x00, 0xf5, 0x21, 0x00


	//----- nvinfo : EIATTR_SPARSE_MMA_MASK
	.align		4
.L_15:
        /*0048*/ 	.byte	0x03, 0x50
        /*004a*/ 	.short	0x0000


	//----- nvinfo : EIATTR_WMMA_USED
	.align		4
        /*004c*/ 	.byte	0x01, 0x2b
	.zero		2


	//----- nvinfo : EIATTR_MAXREG_COUNT
	.align		4
        /*0050*/ 	.byte	0x03, 0x1b
        /*0052*/ 	.short	0x00ff


	//----- nvinfo : EIATTR_MERCURY_ISA_VERSION
	.align		4
        /*0054*/ 	.byte	0x03, 0x5f
        /*0056*/ 	.short	0x0101


	//----- nvinfo : EIATTR_VRC_CTA_INIT_COUNT
	.align		4
        /*0058*/ 	.byte	0x02, 0x4a
	.zero		1
	.zero		1


	//----- nvinfo : EIATTR_EXIT_INSTR_OFFSETS
	.align		4
        /*005c*/ 	.byte	0x04, 0x1c
        /*005e*/ 	.short	(.L_17 - .L_16)


	//   ....[0]....
.L_16:
        /*0060*/ 	.word	0x000002f0


	//----- nvinfo : EIATTR_CBANK_PARAM_SIZE
	.align		4
.L_17:
        /*0064*/ 	.byte	0x03, 0x19
        /*0066*/ 	.short	0x0020


	//----- nvinfo : EIATTR_PARAM_CBANK
	.align		4
        /*0068*/ 	.byte	0x04, 0x0a
        /*006a*/ 	.short	(.L_19 - .L_18)
	.align		4
.L_18:
        /*006c*/ 	.word	index@(.nv.constant0._Z4testPfS_S_S_)
        /*0070*/ 	.short	0x0380
        /*0072*/ 	.short	0x0020


	//----- nvinfo : EIATTR_SW_WAR
	.align		4
.L_19:
        /*0074*/ 	.byte	0x04, 0x36
        /*0076*/ 	.short	(.L_21 - .L_20)
.L_20:
        /*0078*/ 	.word	0x00000008
.L_21:


//--------------------- .nv.callgraph             --------------------------
	.section	.nv.callgraph,"",@"SHT_CUDA_CALLGRAPH"
	.align	4
	.sectionentsize	8
	.align		4
        /*0000*/ 	.word	0x00000000
	.align		4
        /*0004*/ 	.word	0xffffffff
	.align		4
        /*0008*/ 	.word	0x00000000
	.align		4
        /*000c*/ 	.word	0xfffffffe
	.align		4
        /*0010*/ 	.word	0x00000000
	.align		4
        /*0014*/ 	.word	0xfffffffd
	.align		4
        /*0018*/ 	.word	0x00000000
	.align		4
        /*001c*/ 	.word	0xfffffffc


//--------------------- .text._Z4testPfS_S_S_     --------------------------
	.section	.text._Z4testPfS_S_S_,"ax",@progbits
	.align	128
        .global         _Z4testPfS_S_S_
        .type           _Z4testPfS_S_S_,@function
        .size           _Z4testPfS_S_S_,(.L_x_1 - _Z4testPfS_S_S_)
        .other          _Z4testPfS_S_S_,@"STO_CUDA_ENTRY STV_DEFAULT"
_Z4testPfS_S_S_:
.text._Z4testPfS_S_S_:
[----:B------:R-:W-:Y:S01]  /*0000*/  LDC R1, c[0x0][0x37c] ;  /* 0x0000df00ff017b82 */ /* 0x000fe20000000800 */
[----:B------:R-:W0:Y:S07]  /*0010*/  S2R R2, SR_LANEID ;  /* 0x0000000000027919 */ /* 0x000e2e0000000000 */
[----:B------:R-:W1:Y:S01]  /*0020*/  LDC.64 R12, c[0x0][0x390] ;  /* 0x0000e400ff0c7b82 */ /* 0x000e620000000a00 */
[----:B------:R-:W2:Y:S01]  /*0030*/  LDCU.64 UR6, c[0x0][0x398] ;  /* 0x00007300ff0677ac */ /* 0x000ea20008000a00 */
[----:B------:R-:W-:Y:S01]  /*0040*/  MOV R3, RZ ;  /* 0x000000ff00037202 */ /* 0x000fe20000000f00 */
[----:B------:R-:W3:Y:S05]  /*0050*/  LDCU.64 UR4, c[0x0][0x358] ;  /* 0x00006b00ff0477ac */ /* 0x000eea0008000a00 */
[----:B------:R-:W4:Y:S01]  /*0060*/  LDC.64 R18, c[0x0][0x388] ;  /* 0x0000e200ff127b82 */ /* 0x000f220000000a00 */
[----:B0-----:R-:W-:-:S02]  /*0070*/  SHF.R.U32.HI R5, RZ, 0x2, R2 ;  /* 0x00000002ff057819 */ /* 0x001fc40000011602 */
[----:B------:R-:W-:-:S04]  /*0080*/  LOP3.LUT R2, R2, 0x3, RZ, 0xc0, !PT ;  /* 0x0000000302027812 */ /* 0x000fc800078ec0ff */
[C---:B------:R-:W-:Y:S01]  /*0090*/  LEA R23, R5.reuse, R2, 0x3 ;  /* 0x0000000205177211 */ /* 0x040fe200078e18ff */
[----:B------:R-:W-:-:S03]  /*00a0*/  IMAD.WIDE.U32 R2, R5, 0x8, R2 ;  /* 0x0000000805027825 */ /* 0x000fc600078e0002 */
[C---:B------:R-:W-:Y:S01]  /*00b0*/  IADD3 R25, PT, PT, R23.reuse, 0x40, RZ ;  /* 0x0000004017197810 */ /* 0x040fe20007ffe0ff */
[----:B-1----:R-:W-:Y:S01]  /*00c0*/  IMAD.WIDE R16, R23, 0x4, R12 ;  /* 0x0000000417107825 */ /* 0x002fe200078e020c */
[----:B--2---:R-:W-:-:S03]  /*00d0*/  LEA R20, P0, R2, UR6, 0x3 ;  /* 0x0000000602147c11 */ /* 0x004fc6000f8018ff */
[----:B------:R-:W-:Y:S01]  /*00e0*/  IMAD.WIDE R26, R25, 0x4, R12 ;  /* 0x00000004191a7825 */ /* 0x000fe200078e020c */
[----:B------:R-:W-:Y:S01]  /*00f0*/  LEA.HI.X R21, R2, UR7, R3, 0x3, P0 ;  /* 0x0000000702157c11 */ /* 0x000fe200080f1c03 */
[----:B---3--:R-:W2:Y:S01]  /*0100*/  LDG.E R17, desc[UR4][R16.64] ;  /* 0x0000000410117981 */ /* 0x008ea2000c1e1900 */
[C---:B------:R-:W-:Y:S01]  /*0110*/  IADD3 R22, PT, PT, R23.reuse, 0x4, RZ ;  /* 0x0000000417167810 */ /* 0x040fe20007ffe0ff */
[--C-:B----4-:R-:W-:Y:S01]  /*0120*/  IMAD.WIDE R28, R23, 0x4, R18.reuse ;  /* 0x00000004171c7825 */ /* 0x110fe200078e0212 */
[----:B------:R-:W0:Y:S01]  /*0130*/  LDCU.64 UR6, c[0x0][0x380] ;  /* 0x00007000ff0677ac */ /* 0x000e220008000a00 */
[----:B------:R-:W2:Y:S02]  /*0140*/  LDG.E.64 R8, desc[UR4][R20.64] ;  /* 0x0000000414087981 */ /* 0x000ea4000c1e1b00 */
[----:B------:R-:W-:Y:S02]  /*0150*/  IMAD.WIDE R24, R25, 0x4, R18 ;  /* 0x0000000419187825 */ /* 0x000fe400078e0212 */
[----:B------:R1:W2:Y:S04]  /*0160*/  LDG.E R14, desc[UR4][R28.64] ;  /* 0x000000041c0e7981 */ /* 0x0002a8000c1e1900 */
[----:B------:R-:W2:Y:S04]  /*0170*/  LDG.E R15, desc[UR4][R24.64] ;  /* 0x00000004180f7981 */ /* 0x000ea8000c1e1900 */
[----:B------:R-:W2:Y:S04]  /*0180*/  LDG.E.64 R10, desc[UR4][R20.64+0x200] ;  /* 0x00020004140a7981 */ /* 0x000ea8000c1e1b00 */
[----:B------:R3:W4:Y:S04]  /*0190*/  LDG.E R0, desc[UR4][R26.64] ;  /* 0x000000041a007981 */ /* 0x000728000c1e1900 */
[----:B------:R-:W4:Y:S04]  /*01a0*/  LDG.E.64 R4, desc[UR4][R20.64+0x20] ;  /* 0x0000200414047981 */ /* 0x000f28000c1e1b00 */
[----:B------:R-:W4:Y:S01]  /*01b0*/  LDG.E.64 R6, desc[UR4][R20.64+0x220] ;  /* 0x0002200414067981 */ /* 0x000f22000c1e1b00 */
[----:B-1----:R-:W-:Y:S01]  /*01c0*/  IADD3 R29, PT, PT, R23, 0x44, RZ ;  /* 0x00000044171d7810 */ /* 0x002fe20007ffe0ff */
[----:B---3--:R-:W-:-:S04]  /*01d0*/  IMAD.WIDE R26, R22, 0x4, R12 ;  /* 0x00000004161a7825 */ /* 0x008fc800078e020c */
[--C-:B------:R-:W-:Y:S01]  /*01e0*/  IMAD.WIDE R24, R22, 0x4, R18.reuse ;  /* 0x0000000416187825 */ /* 0x100fe200078e0212 */
[----:B------:R-:W3:Y:S03]  /*01f0*/  LDG.E R16, desc[UR4][R26.64] ;  /* 0x000000041a107981 */ /* 0x000ee6000c1e1900 */
[----:B------:R-:W-:-:S04]  /*0200*/  IMAD.WIDE R22, R29, 0x4, R18 ;  /* 0x000000041d167825 */ /* 0x000fc800078e0212 */
[----:B------:R-:W-:Y:S02]  /*0210*/  IMAD.WIDE R18, R29, 0x4, R12 ;  /* 0x000000041d127825 */ /* 0x000fe400078e020c */
[----:B------:R-:W3:Y:S04]  /*0220*/  LDG.E R12, desc[UR4][R24.64] ;  /* 0x00000004180c7981 */ /* 0x000ee8000c1e1900 */
[----:B------:R-:W3:Y:S04]  /*0230*/  LDG.E R13, desc[UR4][R22.64] ;  /* 0x00000004160d7981 */ /* 0x000ee8000c1e1900 */
[----:B------:R-:W5:Y:S01]  /*0240*/  LDG.E R18, desc[UR4][R18.64] ;  /* 0x0000000412127981 */ /* 0x000f62000c1e1900 */
[C---:B--2---:R-:W-:Y:S08]  /*0250*/  HMMA.1684.F32.TF32 R8, R14.reuse, R17, R8 ;  /* 0x000000110e08723c */ /* 0x044ff00000085008 */
[----:B----4-:R-:W-:-:S12]  /*0260*/  HMMA.1684.F32.TF32 R4, R14, R0, R4 ;  /* 0x000000000e04723c */ /* 0x010fd80000085004 */
[C---:B---3--:R-:W-:Y:S08]  /*0270*/  HMMA.1684.F32.TF32 R8, R12.reuse, R16, R8 ;  /* 0x000000100c08723c */ /* 0x048ff00000085008 */
[----:B-----5:R-:W-:Y:S01]  /*0280*/  HMMA.1684.F32.TF32 R12, R12, R18, R4 ;  /* 0x000000120c0c723c */ /* 0x020fe20000085004 */
[----:B0-----:R-:W-:-:S04]  /*0290*/  LEA R4, P0, R2, UR6, 0x3 ;  /* 0x0000000602047c11 */ /* 0x001fc8000f8018ff */
[----:B------:R-:W-:-:S06]  /*02a0*/  LEA.HI.X R5, R2, UR7, R3, 0x3, P0 ;  /* 0x0000000702057c11 */ /* 0x000fcc00080f1c03 */
[----:B------:R-:W-:Y:S04]  /*02b0*/  STG.E.64 desc[UR4][R4.64], R8 ;  /* 0x0000000804007986 */ /* 0x000fe8000c101b04 */
[----:B------:R-:W-:Y:S04]  /*02c0*/  STG.E.64 desc[UR4][R4.64+0x200], R10 ;  /* 0x0002000a04007986 */ /* 0x000fe8000c101b04 */
[----:B------:R-:W-:Y:S04]  /*02d0*/  STG.E.64 desc[UR4][R4.64+0x20], R12 ;  /* 0x0000200c04007986 */ /* 0x000fe8000c101b04 */
[----:B------:R-:W-:Y:S01]  /*02e0*/  STG.E.64 desc[UR4][R4.64+0x220], R14 ;  /* 0x0002200e04007986 */ /* 0x000fe2000c101b04 */
[----:B------:R-:W-:Y:S05]  /*02f0*/  EXIT ;  /* 0x000000000000794d */ /* 0x000fea0003800000 */
.L_x_0:
[----:B------:R-:W-:-:S00]  /*0300*/  BRA `(.L_x_0) ;  /* 0xfffffffc00fc7947 */ /* 0x000fc0000383ffff */
[----:B------:R-:W-:-:S00]  /*0310*/  NOP ;  /* 0x0000000000007918 */ /* 0x000fc00000000000 */
        /* <DEDUP_REMOVED lines=14> */
.L_x_1:


//--------------------- .nv.shared.reserved.0     --------------------------
	.section	.nv.shared.reserved.0,"aw",@nobits
	.weak		__nv_reservedSMEM_offset_0_alias
	.size		__nv_reservedSMEM_offset_0_alias, 0, 64
	.other		__nv_reservedSMEM_offset_0_alias,@"STO_CUDA_RESERVED_SHARED STV_DEFAULT"
__nv_reservedSMEM_offset_0_alias:
	.zero		0
	.zero		64


//--------------------- .nv.constant0._Z4testPfS_S_S_ --------------------------
	.section	.nv.constant0._Z4testPfS_S_S_,"a",@progbits
	.sectionflags	@""
	.align	4
.nv.constant0._Z4testPfS_S_S_:
	.zero		928


//--------------------- SYMBOLS --------------------------

	.type		.nv.reservedSmem.offset0,@object
	.size		.nv.reservedSmem.offset0,0x4
